//
// Generated by NVIDIA NVVM Compiler
//
// Compiler Build ID: CL-36424714
// Cuda compilation tools, release 13.0, V13.0.88
// Based on NVVM 20.0.0
//

.version 9.0
.target sm_100
.address_size 64

	// .globl	_Z6matMulPiS_S_

.visible .entry _Z6matMulPiS_S_(
	.param .u64 .ptr .align 1 _Z6matMulPiS_S__param_0,
	.param .u64 .ptr .align 1 _Z6matMulPiS_S__param_1,
	.param .u64 .ptr .align 1 _Z6matMulPiS_S__param_2
)
{
	.reg .pred 	%p<4>;
	.reg .b32 	%r<14>;
	.reg .b64 	%rd<13>;

	ld.param.u64 	%rd1, [_Z6matMulPiS_S__param_0];
	ld.param.u64 	%rd2, [_Z6matMulPiS_S__param_1];
	ld.param.u64 	%rd3, [_Z6matMulPiS_S__param_2];
	mov.u32 	%r3, %ctaid.y;
	mov.u32 	%r4, %ntid.y;
	mov.u32 	%r5, %tid.y;
	mad.lo.s32 	%r1, %r3, %r4, %r5;
	mov.u32 	%r6, %ctaid.x;
	mov.u32 	%r7, %ntid.x;
	mov.u32 	%r8, %tid.x;
	mad.lo.s32 	%r2, %r6, %r7, %r8;
	setp.gt.u32 	%p1, %r1, 3;
	setp.gt.s32 	%p2, %r2, 3;
	or.pred  	%p3, %p1, %p2;
	@%p3 bra 	$L__BB0_2;
	cvta.to.global.u64 	%rd4, %rd3;
	cvta.to.global.u64 	%rd5, %rd1;
	cvta.to.global.u64 	%rd6, %rd2;
	shl.b32 	%r9, %r1, 2;
	mul.wide.u32 	%rd7, %r9, 4;
	add.s64 	%rd8, %rd5, %rd7;
	ld.global.u32 	%r10, [%rd8+12];
	mul.wide.s32 	%rd9, %r2, 4;
	add.s64 	%rd10, %rd6, %rd9;
	ld.global.u32 	%r11, [%rd10+48];
	mul.lo.s32 	%r12, %r11, %r10;
	add.s32 	%r13, %r9, %r2;
	mul.wide.s32 	%rd11, %r13, 4;
	add.s64 	%rd12, %rd4, %rd11;
	st.global.u32 	[%rd12], %r12;
$L__BB0_2:
	ret;

}


// ===== COMPILED SASS (sm_100) =====

	.target	sm_100

	.elftype	@"ET_EXEC"


//--------------------- .note.nv.tkinfo           --------------------------
	.section	.note.nv.tkinfo,"",@"SHT_NOTE"
	.sectionflags	@"SHF_NOTE_NV_TKINFO"
	.tkinfo
        /*0018*/ 	.word	0x00000002
        /*0030*/ 	.string	""
        /*0030*/ 	.string	"ptxas"
        /*0030*/ 	.string	"Cuda compilation tools, release 13.0, V13.0.88"
        /*0030*/ 	.string	"Build cuda_13.0.r13.0/compiler.36424714_0"
        /*0030*/ 	.string	"-arch sm_100 -m 64 "



//--------------------- .note.nv.cuinfo           --------------------------
	.section	.note.nv.cuinfo,"",@"SHT_NOTE"
	.sectionflags	@"SHF_NOTE_NV_CUINFO"
        /*0018*/ 	.short	0x0002
        /*001a*/ 	.short	0x0064
        /*001c*/ 	.short	0x0082
	.zero		2


//--------------------- .nv.info                  --------------------------
	.section	.nv.info,"",@"SHT_CUDA_INFO"
	.align	4


	//----- nvinfo : EIATTR_REGCOUNT
	.align		4
        /*0000*/ 	.byte	0x04, 0x2f
        /*0002*/ 	.short	(.L_1 - .L_0)
	.align		4
.L_0:
        /*0004*/ 	.word	index@(_Z6matMulPiS_S_)
        /*0008*/ 	.word	0x0000000c


	//----- nvinfo : EIATTR_FRAME_SIZE
	.align		4
.L_1:
        /*000c*/ 	.byte	0x04, 0x11
        /*000e*/ 	.short	(.L_3 - .L_2)
	.align		4
.L_2:
        /*0010*/ 	.word	index@(_Z6matMulPiS_S_)
        /*0014*/ 	.word	0x00000000


	//----- nvinfo : EIATTR_MIN_STACK_SIZE
	.align		4
.L_3:
        /*0018*/ 	.byte	0x04, 0x12
        /*001a*/ 	.short	(.L_5 - .L_4)
	.align		4
.L_4:
        /*001c*/ 	.word	index@(_Z6matMulPiS_S_)
        /*0020*/ 	.word	0x00000000
.L_5:


//--------------------- .nv.compat                --------------------------
	.section	.nv.compat,"",@"SHT_CUDA_COMPAT_INFO"
	.align	4
        /*0000*/ 	.byte	0x02, 0x09, 0x00, 0x00, 0x02, 0x02, 0x01, 0x00, 0x02, 0x05, 0x05, 0x00, 0x03, 0x07, 0x01, 0x01
        /*0010*/ 	.byte	0x02, 0x03, 0x00, 0x00, 0x02, 0x06, 0x01, 0x00, 0x04, 0x0b, 0x08, 0x00, 0x09, 0x00, 0x00, 0x00
        /*0020*/ 	.byte	0x00, 0x00, 0x00, 0x00


//--------------------- .nv.info._Z6matMulPiS_S_  --------------------------
	.section	.nv.info._Z6matMulPiS_S_,"",@"SHT_CUDA_INFO"
	.sectionflags	@""
	.align	4


	//----- nvinfo : EIATTR_CUDA_API_VERSION
	.align		4
        /*0000*/ 	.byte	0x04, 0x37
        /*0002*/ 	.short	(.L_7 - .L_6)
.L_6:
        /*0004*/ 	.word	0x00000082


	//----- nvinfo : EIATTR_KPARAM_INFO
	.align		4
.L_7:
        /*0008*/ 	.byte	0x04, 0x17
        /*000a*/ 	.short	(.L_9 - .L_8)
.L_8:
        /*000c*/ 	.word	0x00000000
        /*0010*/ 	.short	0x0002
        /*0012*/ 	.short	0x0010
        /*0014*/ 	.byte	0x00, 0xf5, 0x21, 0x00


	//----- nvinfo : EIATTR_KPARAM_INFO
	.align		4
.L_9:
        /*0018*/ 	.byte	0x04, 0x17
        /*001a*/ 	.short	(.L_11 - .L_10)
.L_10:
        /*001c*/ 	.word	0x00000000
        /*0020*/ 	.short	0x0001
        /*0022*/ 	.short	0x0008
        /*0024*/ 	.byte	0x00, 0xf5, 0x21, 0x00


	//----- nvinfo : EIATTR_KPARAM_INFO
	.align		4
.L_11:
        /*0028*/ 	.byte	0x04, 0x17
        /*002a*/ 	.short	(.L_13 - .L_12)
.L_12:
        /*002c*/ 	.word	0x00000000
        /*0030*/ 	.short	0x0000
        /*0032*/ 	.short	0x0000
        /*0034*/ 	.byte	0x00, 0xf5, 0x21, 0x00


	//----- nvinfo : EIATTR_SPARSE_MMA_MASK
	.align		4
.L_13:
        /*0038*/ 	.byte	0x03, 0x50
        /*003a*/ 	.short	0x0000


	//----- nvinfo : EIATTR_MAXREG_COUNT
	.align		4
        /*003c*/ 	.byte	0x03, 0x1b
        /*003e*/ 	.short	0x00ff


	//----- nvinfo : EIATTR_MERCURY_ISA_VERSION
	.align		4
        /*0040*/ 	.byte	0x03, 0x5f
        /*0042*/ 	.short	0x0101


	//----- nvinfo : EIATTR_VRC_CTA_INIT_COUNT
	.align		4
        /*0044*/ 	.byte	0x02, 0x4a
	.zero		1
	.zero		1


	//----- nvinfo : EIATTR_EXIT_INSTR_OFFSETS
	.align		4
        /*0048*/ 	.byte	0x04, 0x1c
        /*004a*/ 	.short	(.L_15 - .L_14)


	//   ....[0]....
.L_14:
        /*004c*/ 	.word	0x000000b0


	//   ....[1]....
        /*0050*/ 	.word	0x00000190


	//----- nvinfo : EIATTR_CBANK_PARAM_SIZE
	.align		4
.L_15:
        /*0054*/ 	.byte	0x03, 0x19
        /*0056*/ 	.short	0x0018


	//----- nvinfo : EIATTR_PARAM_CBANK
	.align		4
        /*0058*/ 	.byte	0x04, 0x0a
        /*005a*/ 	.short	(.L_17 - .L_16)
	.align		4
.L_16:
        /*005c*/ 	.word	index@(.nv.constant0._Z6matMulPiS_S_)
        /*0060*/ 	.short	0x0380
        /*0062*/ 	.short	0x0018


	//----- nvinfo : EIATTR_SW_WAR
	.align		4
.L_17:
        /*0064*/ 	.byte	0x04, 0x36
        /*0066*/ 	.short	(.L_19 - .L_18)
.L_18:
        /*0068*/ 	.word	0x00000008
.L_19:


//--------------------- .nv.callgraph             --------------------------
	.section	.nv.callgraph,"",@"SHT_CUDA_CALLGRAPH"
	.align	4
	.sectionentsize	8
	.align		4
        /*0000*/ 	.word	0x00000000
	.align		4
        /*0004*/ 	.word	0xffffffff
	.align		4
        /*0008*/ 	.word	0x00000000
	.align		4
        /*000c*/ 	.word	0xfffffffe
	.align		4
        /*0010*/ 	.word	0x00000000
	.align		4
        /*0014*/ 	.word	0xfffffffd
	.align		4
        /*0018*/ 	.word	0x00000000
	.align		4
        /*001c*/ 	.word	0xfffffffc


//--------------------- .text._Z6matMulPiS_S_     --------------------------
	.section	.text._Z6matMulPiS_S_,"ax",@progbits
	.align	128
        .global         _Z6matMulPiS_S_
        .type           _Z6matMulPiS_S_,@function
        .size           _Z6matMulPiS_S_,(.L_x_1 - _Z6matMulPiS_S_)
        .other          _Z6matMulPiS_S_,@"STO_CUDA_ENTRY STV_DEFAULT"
_Z6matMulPiS_S_:
.text._Z6matMulPiS_S_:
[----:B------:R-:W-:Y:S01]  /*0000*/  LDC R1, c[0x0][0x37c] ;  /* 0x0000df00ff017b82 */ /* 0x000fe20000000800 */
[----:B------:R-:W0:Y:S07]  /*0010*/  S2R R2, SR_TID.X ;  /* 0x0000000000027919 */ /* 0x000e2e0000002100 */
[----:B------:R-:W1:Y:S01]  /*0020*/  LDC R0, c[0x0][0x364] ;  /* 0x0000d900ff007b82 */ /* 0x000e620000000800 */
[----:B------:R-:W1:Y:S07]  /*0030*/  S2R R3, SR_TID.Y ;  /* 0x0000000000037919 */ /* 0x000e6e0000002200 */
[----:B------:R-:W0:Y:S08]  /*0040*/  S2UR UR5, SR_CTAID.X ;  /* 0x00000000000579c3 */ /* 0x000e300000002500 */
[----:B------:R-:W0:Y:S08]  /*0050*/  LDC R9, c[0x0][0x360] ;  /* 0x0000d800ff097b82 */ /* 0x000e300000000800 */
[----:B------:R-:W1:Y:S01]  /*0060*/  S2UR UR4, SR_CTAID.Y ;  /* 0x00000000000479c3 */ /* 0x000e620000002600 */
[----:B0-----:R-:W-:-:S05]  /*0070*/  IMAD R9, R9, UR5, R2 ;  /* 0x0000000509097c24 */ /* 0x001fca000f8e0202 */
[----:B------:R-:W-:Y:S01]  /*0080*/  ISETP.GT.AND P0, PT, R9, 0x3, PT ;  /* 0x000000030900780c */ /* 0x000fe20003f04270 */
[----:B-1----:R-:W-:-:S05]  /*0090*/  IMAD R0, R0, UR4, R3 ;  /* 0x0000000400007c24 */ /* 0x002fca000f8e0203 */
[----:B------:R-:W-:-:S13]  /*00a0*/  ISETP.GT.U32.OR P0, PT, R0, 0x3, P0 ;  /* 0x000000030000780c */ /* 0x000fda0000704470 */
[----:B------:R-:W-:Y:S05]  /*00b0*/  @P0 EXIT ;  /* 0x000000000000094d */ /* 0x000fea0003800000 */
[----:B------:R-:W0:Y:S01]  /*00c0*/  LDC.64 R2, c[0x0][0x380] ;  /* 0x0000e000ff027b82 */ /* 0x000e220000000a00 */
[----:B------:R-:W1:Y:S01]  /*00d0*/  LDCU.64 UR4, c[0x0][0x358] ;  /* 0x00006b00ff0477ac */ /* 0x000e620008000a00 */
[----:B------:R-:W-:-:S06]  /*00e0*/  SHF.L.U32 R0, R0, 0x2, RZ ;  /* 0x0000000200007819 */ /* 0x000fcc00000006ff */
[----:B------:R-:W2:Y:S08]  /*00f0*/  LDC.64 R4, c[0x0][0x388] ;  /* 0x0000e200ff047b82 */ /* 0x000eb00000000a00 */
[----:B------:R-:W3:Y:S01]  /*0100*/  LDC.64 R6, c[0x0][0x390] ;  /* 0x0000e400ff067b82 */ /* 0x000ee20000000a00 */
[----:B0-----:R-:W-:-:S06]  /*0110*/  IMAD.WIDE.U32 R2, R0, 0x4, R2 ;  /* 0x0000000400027825 */ /* 0x001fcc00078e0002 */
[----:B-1----:R-:W4:Y:S01]  /*0120*/  LDG.E R2, desc[UR4][R2.64+0xc] ;  /* 0x00000c0402027981 */ /* 0x002f22000c1e1900 */
[----:B--2---:R-:W-:-:S06]  /*0130*/  IMAD.WIDE R4, R9, 0x4, R4 ;  /* 0x0000000409047825 */ /* 0x004fcc00078e0204 */
[----:B------:R-:W4:Y:S01]  /*0140*/  LDG.E R5, desc[UR4][R4.64+0x30] ;  /* 0x0000300404057981 */ /* 0x000f22000c1e1900 */
[----:B------:R-:W-:-:S05]  /*0150*/  IADD3 R9, PT, PT, R9, R0, RZ ;  /* 0x0000000009097210 */ /* 0x000fca0007ffe0ff */
[----:B---3--:R-:W-:-:S04]  /*0160*/  IMAD.WIDE R6, R9, 0x4, R6 ;  /* 0x0000000409067825 */ /* 0x008fc800078e0206 */
[----:B----4-:R-:W-:-:S05]  /*0170*/  IMAD R9, R2, R5, RZ ;  /* 0x0000000502097224 */ /* 0x010fca00078e02ff */
[----:B------:R-:W-:Y:S01]  /*0180*/  STG.E desc[UR4][R6.64], R9 ;  /* 0x0000000906007986 */ /* 0x000fe2000c101904 */
[----:B------:R-:W-:Y:S05]  /*0190*/  EXIT ;  /* 0x000000000000794d */ /* 0x000fea0003800000 */
.L_x_0:
[----:B------:R-:W-:-:S00]  /*01a0*/  BRA `(.L_x_0) ;  /* 0xfffffffc00fc7947 */ /* 0x000fc0000383ffff */
[----:B------:R-:W-:-:S00]  /*01b0*/  NOP ;  /* 0x0000000000007918 */ /* 0x000fc00000000000 */
        /* <DEDUP_REMOVED lines=12> */
.L_x_1:


//--------------------- .nv.shared.reserved.0     --------------------------
	.section	.nv.shared.reserved.0,"aw",@nobits
	.weak		__nv_reservedSMEM_offset_0_alias
	.size		__nv_reservedSMEM_offset_0_alias, 0, 64
	.other		__nv_reservedSMEM_offset_0_alias,@"STO_CUDA_RESERVED_SHARED STV_DEFAULT"
__nv_reservedSMEM_offset_0_alias:
	.zero		0
	.zero		64


//--------------------- .nv.constant0._Z6matMulPiS_S_ --------------------------
	.section	.nv.constant0._Z6matMulPiS_S_,"a",@progbits
	.sectionflags	@""
	.align	4
.nv.constant0._Z6matMulPiS_S_:
	.zero		920


//--------------------- SYMBOLS --------------------------

	.type		.nv.reservedSmem.offset0,@object
	.size		.nv.reservedSmem.offset0,0x4
